	.headerflags	@"EF_CUDA_TEXMODE_UNIFIED EF_CUDA_64BIT_ADDRESS EF_CUDA_ACCELERATORS EF_CUDA_SM90 EF_CUDA_VIRTUAL_SM(EF_CUDA_SM90)"
	.elftype	@"ET_EXEC"


//--------------------- .nv.info                  --------------------------
	.section	.nv.info,"",@"SHT_CUDA_INFO"
	.align	4


	//----- nvinfo : EIATTR_REGCOUNT
	.align		4
        /*0000*/ 	.byte	0x04, 0x2f
        /*0002*/ 	.short	(.L_3 - .L_2)
	.align		4
.L_2:
        /*0004*/ 	.word	index@(triton_poi_fused_cat_26)
        /*0008*/ 	.word	0x00000030


	//----- nvinfo : EIATTR_MIN_STACK_SIZE
	.align		4
.L_3:
        /*000c*/ 	.byte	0x04, 0x12
        /*000e*/ 	.short	(.L_5 - .L_4)
	.align		4
.L_4:
        /*0010*/ 	.word	index@(triton_poi_fused_cat_26)
        /*0014*/ 	.word	0x00000000


	//----- nvinfo : EIATTR_FRAME_SIZE
	.align		4
.L_5:
        /*0018*/ 	.byte	0x04, 0x11
        /*001a*/ 	.short	(.L_7 - .L_6)
	.align		4
.L_6:
        /*001c*/ 	.word	index@(triton_poi_fused_cat_26)
        /*0020*/ 	.word	0x00000000


	//----- nvinfo : EIATTR_MIN_STACK_SIZE
	.align		4
.L_7:
        /*0024*/ 	.byte	0x04, 0x12
        /*0026*/ 	.short	(.L_9 - .L_8)
	.align		4
.L_8:
        /*0028*/ 	.word	index@(triton_poi_fused_cat_26)
        /*002c*/ 	.word	0x00000000
.L_9:


//--------------------- .nv.info.triton_poi_fused_cat_26 --------------------------
	.section	.nv.info.triton_poi_fused_cat_26,"",@"SHT_CUDA_INFO"
	.sectionflags	@""
	.align	4


	//----- nvinfo : EIATTR_CUDA_API_VERSION
	.align		4
        /*0000*/ 	.byte	0x04, 0x37
        /*0002*/ 	.short	(.L_11 - .L_10)
.L_10:
        /*0004*/ 	.word	0x0000007c


	//----- nvinfo : EIATTR_KPARAM_INFO
	.align		4
.L_11:
        /*0008*/ 	.byte	0x04, 0x17
        /*000a*/ 	.short	(.L_13 - .L_12)
.L_12:
        /*000c*/ 	.word	0x00000000
        /*0010*/ 	.short	0x0007
        /*0012*/ 	.short	0x0038
        /*0014*/ 	.byte	0x00, 0xf0, 0x11, 0x00


	//----- nvinfo : EIATTR_KPARAM_INFO
	.align		4
.L_13:
        /*0018*/ 	.byte	0x04, 0x17
        /*001a*/ 	.short	(.L_15 - .L_14)
.L_14:
        /*001c*/ 	.word	0x00000000
        /*0020*/ 	.short	0x0006
        /*0022*/ 	.short	0x0030
        /*0024*/ 	.byte	0x00, 0xf4, 0x21, 0x00


	//----- nvinfo : EIATTR_KPARAM_INFO
	.align		4
.L_15:
        /*0028*/ 	.byte	0x04, 0x17
        /*002a*/ 	.short	(.L_17 - .L_16)
.L_16:
        /*002c*/ 	.word	0x00000000
        /*0030*/ 	.short	0x0005
        /*0032*/ 	.short	0x0028
        /*0034*/ 	.byte	0x00, 0xf4, 0x21, 0x00


	//----- nvinfo : EIATTR_KPARAM_INFO
	.align		4
.L_17:
        /*0038*/ 	.byte	0x04, 0x17
        /*003a*/ 	.short	(.L_19 - .L_18)
.L_18:
        /*003c*/ 	.word	0x00000000
        /*0040*/ 	.short	0x0004
        /*0042*/ 	.short	0x0020
        /*0044*/ 	.byte	0x00, 0xf4, 0x21, 0x00


	//----- nvinfo : EIATTR_KPARAM_INFO
	.align		4
.L_19:
        /*0048*/ 	.byte	0x04, 0x17
        /*004a*/ 	.short	(.L_21 - .L_20)
.L_20:
        /*004c*/ 	.word	0x00000000
        /*0050*/ 	.short	0x0003
        /*0052*/ 	.short	0x0018
        /*0054*/ 	.byte	0x00, 0xf4, 0x21, 0x00


	//----- nvinfo : EIATTR_KPARAM_INFO
	.align		4
.L_21:
        /*0058*/ 	.byte	0x04, 0x17
        /*005a*/ 	.short	(.L_23 - .L_22)
.L_22:
        /*005c*/ 	.word	0x00000000
        /*0060*/ 	.short	0x0002
        /*0062*/ 	.short	0x0010
        /*0064*/ 	.byte	0x00, 0xf4, 0x21, 0x00


	//----- nvinfo : EIATTR_KPARAM_INFO
	.align		4
.L_23:
        /*0068*/ 	.byte	0x04, 0x17
        /*006a*/ 	.short	(.L_25 - .L_24)
.L_24:
        /*006c*/ 	.word	0x00000000
        /*0070*/ 	.short	0x0001
        /*0072*/ 	.short	0x0008
        /*0074*/ 	.byte	0x00, 0xf4, 0x21, 0x00


	//----- nvinfo : EIATTR_KPARAM_INFO
	.align		4
.L_25:
        /*0078*/ 	.byte	0x04, 0x17
        /*007a*/ 	.short	(.L_27 - .L_26)
.L_26:
        /*007c*/ 	.word	0x00000000
        /*0080*/ 	.short	0x0000
        /*0082*/ 	.short	0x0000
        /*0084*/ 	.byte	0x00, 0xf4, 0x21, 0x00


	//----- nvinfo : EIATTR_SPARSE_MMA_MASK
	.align		4
.L_27:
        /*0088*/ 	.byte	0x03, 0x50
        /*008a*/ 	.short	0x0000


	//----- nvinfo : EIATTR_MAXREG_COUNT
	.align		4
        /*008c*/ 	.byte	0x03, 0x1b
        /*008e*/ 	.short	0x00ff


	//----- nvinfo : EIATTR_EXIT_INSTR_OFFSETS
	.align		4
        /*0090*/ 	.byte	0x04, 0x1c
        /*0092*/ 	.short	(.L_29 - .L_28)


	//   ....[0]....
.L_28:
        /*0094*/ 	.word	0x000012e0


	//----- nvinfo : EIATTR_REQNTID
	.align		4
.L_29:
        /*0098*/ 	.byte	0x04, 0x10
        /*009a*/ 	.short	(.L_31 - .L_30)
.L_30:
        /*009c*/ 	.word	0x00000080
        /*00a0*/ 	.word	0x00000001
        /*00a4*/ 	.word	0x00000001


	//----- nvinfo : EIATTR_CBANK_PARAM_SIZE
	.align		4
.L_31:
        /*00a8*/ 	.byte	0x03, 0x19
        /*00aa*/ 	.short	0x003c


	//----- nvinfo : EIATTR_PARAM_CBANK
	.align		4
        /*00ac*/ 	.byte	0x04, 0x0a
        /*00ae*/ 	.short	(.L_33 - .L_32)
	.align		4
.L_32:
        /*00b0*/ 	.word	index@(.nv.constant0.triton_poi_fused_cat_26)
        /*00b4*/ 	.short	0x0210
        /*00b6*/ 	.short	0x003c


	//----- nvinfo : EIATTR_SW_WAR
	.align		4
.L_33:
        /*00b8*/ 	.byte	0x04, 0x36
        /*00ba*/ 	.short	(.L_35 - .L_34)
.L_34:
        /*00bc*/ 	.word	0x00000008
.L_35:


//--------------------- .nv.callgraph             --------------------------
	.section	.nv.callgraph,"",@"SHT_CUDA_CALLGRAPH"
	.align	4
	.sectionentsize	8
	.align		4
        /*0000*/ 	.word	0x00000000
	.align		4
        /*0004*/ 	.word	0xffffffff
	.align		4
        /*0008*/ 	.word	0x00000000
	.align		4
        /*000c*/ 	.word	0xfffffffe
	.align		4
        /*0010*/ 	.word	0x00000000
	.align		4
        /*0014*/ 	.word	0xfffffffd
	.align		4
        /*0018*/ 	.word	0x00000000
	.align		4
        /*001c*/ 	.word	0xfffffffc


//--------------------- .nv.constant4             --------------------------
	.section	.nv.constant4,"a",@progbits
	.align	8
	.align		8
.nv.constant4:
        /*0000*/ 	.dword	_$_str
	.align		8
        /*0008*/ 	.dword	_$_str_$_2


//--------------------- .text.triton_poi_fused_cat_26 --------------------------
	.section	.text.triton_poi_fused_cat_26,"ax",@progbits
	.align	128
        .global         triton_poi_fused_cat_26
        .type           triton_poi_fused_cat_26,@function
        .size           triton_poi_fused_cat_26,(.L_x_1 - triton_poi_fused_cat_26)
        .other          triton_poi_fused_cat_26,@"STO_CUDA_ENTRY STV_DEFAULT"
triton_poi_fused_cat_26:
.text.triton_poi_fused_cat_26:
[----:B------:R-:W-:Y:S01]  /*0000*/  LDC R1, c[0x0][0x28] ;  /* 0x00000a00ff017b82 */ /* 0x000fe20000000800 */
[----:B------:R-:W1:Y:S07]  /*0010*/  S2R R0, SR_TID.X ;  /* 0x0000000000007919 */ /* 0x000e6e0000002100 */
[----:B------:R-:W2:Y:S01]  /*0020*/  LDC.64 R4, c[0x0][0x228] ;  /* 0x00008a00ff047b82 */ /* 0x000ea20000000a00 */
[----:B------:R-:W-:Y:S01]  /*0030*/  CS2R R2, SRZ ;  /* 0x0000000000027805 */ /* 0x000fe2000001ff00 */
[----:B------:R-:W-:Y:S01]  /*0040*/  ULDC.64 UR4, c[0x0][0x208] ;  /* 0x0000820000047ab9 */ /* 0x000fe20000000a00 */
[----:B------:R-:W3:Y:S01]  /*0050*/  S2R R9, SR_CTAID.X ;  /* 0x0000000000097919 */ /* 0x000ee20000002500 */
[----:B------:R-:W-:Y:S01]  /*0060*/  CS2R R36, SRZ ;  /* 0x0000000000247805 */ /* 0x000fe2000001ff00 */
[----:B------:R-:W-:-:S02]  /*0070*/  IMAD.MOV.U32 R38, RZ, RZ, RZ ;  /* 0x000000ffff267224 */ /* 0x000fc400078e00ff */
[----:B------:R-:W-:Y:S02]  /*0080*/  IMAD.MOV.U32 R18, RZ, RZ, RZ ;  /* 0x000000ffff127224 */ /* 0x000fe400078e00ff */
[----:B------:R-:W-:Y:S01]  /*0090*/  IMAD.MOV.U32 R32, RZ, RZ, RZ ;  /* 0x000000ffff207224 */ /* 0x000fe200078e00ff */
[----:B------:R-:W-:Y:S01]  /*00a0*/  CS2R R14, SRZ ;  /* 0x00000000000e7805 */ /* 0x000fe2000001ff00 */
[----:B------:R-:W4:Y:S08]  /*00b0*/  LDC.64 R30, c[0x0][0x220] ;  /* 0x00008800ff1e7b82 */ /* 0x000f300000000a00 */
[----:B------:R-:W5:Y:S08]  /*00c0*/  LDC.64 R12, c[0x0][0x230] ;  /* 0x00008c00ff0c7b82 */ /* 0x000f700000000a00 */
[----:B------:R-:W4:Y:S01]  /*00d0*/  LDC.64 R10, c[0x0][0x238] ;  /* 0x00008e00ff0a7b82 */ /* 0x000f220000000a00 */
[----:B-1----:R-:W-:-:S05]  /*00e0*/  IMAD.SHL.U32 R0, R0, 0x4, RZ ;  /* 0x0000000400007824 */ /* 0x002fca00078e00ff */
[----:B------:R-:W-:-:S05]  /*00f0*/  LOP3.LUT R0, R0, 0x1fc, RZ, 0xc0, !PT ;  /* 0x000001fc00007812 */ /* 0x000fca00078ec0ff */
[----:B---3--:R-:W-:-:S05]  /*0100*/  IMAD R20, R9, 0x400, R0 ;  /* 0x0000040009147824 */ /* 0x008fca00078e0200 */
[----:B------:R-:W-:-:S04]  /*0110*/  SHF.R.S32.HI R33, RZ, 0x1f, R20 ;  /* 0x0000001fff217819 */ /* 0x000fc80000011414 */
[----:B------:R-:W-:-:S04]  /*0120*/  LEA.HI R34, R33, R20, RZ, 0x6 ;  /* 0x0000001421227211 */ /* 0x000fc800078f30ff */
[--C-:B------:R-:W-:Y:S02]  /*0130*/  SHF.R.S32.HI R17, RZ, 0x6, R34.reuse ;  /* 0x00000006ff117819 */ /* 0x100fe40000011422 */
[----:B------:R-:W-:-:S04]  /*0140*/  SHF.R.S32.HI R0, RZ, 0x1f, R34 ;  /* 0x0000001fff007819 */ /* 0x000fc80000011422 */
[----:B------:R-:W-:-:S04]  /*0150*/  LEA.HI R0, R0, R17, RZ, 0xa ;  /* 0x0000001100007211 */ /* 0x000fc800078f50ff */
[----:B------:R-:W-:-:S05]  /*0160*/  LOP3.LUT R0, R0, 0xfffffc00, RZ, 0xc0, !PT ;  /* 0xfffffc0000007812 */ /* 0x000fca00078ec0ff */
[----:B------:R-:W-:Y:S01]  /*0170*/  IMAD.IADD R17, R17, 0x1, -R0 ;  /* 0x0000000111117824 */ /* 0x000fe200078e0a00 */
[----:B------:R-:W-:-:S03]  /*0180*/  SHF.R.S32.HI R0, RZ, 0x15, R9 ;  /* 0x00000015ff007819 */ /* 0x000fc60000011409 */
[C---:B--2---:R-:W-:Y:S01]  /*0190*/  IMAD.WIDE R6, R17.reuse, 0x4, R4 ;  /* 0x0000000411067825 */ /* 0x044fe200078e0204 */
[----:B------:R-:W-:Y:S02]  /*01a0*/  ISETP.GT.AND P3, PT, R17, 0x1ff, PT ;  /* 0x000001ff1100780c */ /* 0x000fe40003f64270 */
[----:B------:R-:W-:Y:S01]  /*01b0*/  SGXT R0, R0, 0x1 ;  /* 0x000000010000781a */ /* 0x000fe20000000200 */
[----:B------:R-:W-:-:S10]  /*01c0*/  VIADD R35, R20, 0x200 ;  /* 0x0000020014237836 */ /* 0x000fd40000000000 */
[----:B------:R-:W2:Y:S01]  /*01d0*/  @P3 LDG.E.EL R3, desc[UR4][R6.64+-0x800] ;  /* 0xfff8000406033981 */ /* 0x000ea2000c2e1900 */
[----:B------:R-:W-:-:S03]  /*01e0*/  LEA.HI R0, R0, R35, RZ, 0x6 ;  /* 0x0000002300007211 */ /* 0x000fc600078f30ff */
[----:B------:R-:W3:Y:S01]  /*01f0*/  @P3 LDG.E.EL R36, desc[UR4][R6.64+-0x800] ;  /* 0xfff8000406243981 */ /* 0x000ee2000c2e1900 */
[--C-:B------:R-:W-:Y:S02]  /*0200*/  SHF.R.S32.HI R19, RZ, 0x6, R0.reuse ;  /* 0x00000006ff137819 */ /* 0x100fe40000011400 */
[----:B------:R-:W-:Y:S01]  /*0210*/  SHF.R.S32.HI R0, RZ, 0x1f, R0 ;  /* 0x0000001fff007819 */ /* 0x000fe20000011400 */
[----:B------:R-:W3:Y:S03]  /*0220*/  @P3 LDG.E.EL R37, desc[UR4][R6.64+-0x800] ;  /* 0xfff8000406253981 */ /* 0x000ee6000c2e1900 */
[----:B------:R-:W-:Y:S01]  /*0230*/  LEA.HI R0, R0, R19, RZ, 0xa ;  /* 0x0000001300007211 */ /* 0x000fe200078f50ff */
[----:B------:R1:W3:Y:S03]  /*0240*/  @P3 LDG.E.EL R38, desc[UR4][R6.64+-0x800] ;  /* 0xfff8000406263981 */ /* 0x0002e6000c2e1900 */
[----:B------:R-:W-:-:S05]  /*0250*/  LOP3.LUT R0, R0, 0xfffffc00, RZ, 0xc0, !PT ;  /* 0xfffffc0000007812 */ /* 0x000fca00078ec0ff */
[----:B------:R-:W-:-:S05]  /*0260*/  IMAD.IADD R19, R19, 0x1, -R0 ;  /* 0x0000000113137824 */ /* 0x000fca00078e0a00 */
[C---:B------:R-:W-:Y:S01]  /*0270*/  ISETP.GT.AND P2, PT, R19.reuse, 0x1ff, PT ;  /* 0x000001ff1300780c */ /* 0x040fe20003f44270 */
[----:B------:R-:W-:-:S12]  /*0280*/  IMAD.WIDE R4, R19, 0x4, R4 ;  /* 0x0000000413047825 */ /* 0x000fd800078e0204 */
[----:B------:R-:W3:Y:S04]  /*0290*/  @P2 LDG.E.EL R18, desc[UR4][R4.64+-0x800] ;  /* 0xfff8000404122981 */ /* 0x000ee8000c2e1900 */
[----:B------:R-:W3:Y:S04]  /*02a0*/  @P2 LDG.E.EL R32, desc[UR4][R4.64+-0x800] ;  /* 0xfff8000404202981 */ /* 0x000ee8000c2e1900 */
[----:B------:R-:W3:Y:S04]  /*02b0*/  @P2 LDG.E.EL R15, desc[UR4][R4.64+-0x800] ;  /* 0xfff80004040f2981 */ /* 0x000ee8000c2e1900 */
[----:B------:R5:W3:Y:S01]  /*02c0*/  @P2 LDG.E.EL R14, desc[UR4][R4.64+-0x800] ;  /* 0xfff80004040e2981 */ /* 0x000ae2000c2e1900 */
[----:B------:R-:W-:Y:S01]  /*02d0*/  CS2R R8, SRZ ;  /* 0x0000000000087805 */ /* 0x000fe2000001ff00 */
[----:B------:R-:W-:-:S02]  /*02e0*/  IMAD.MOV.U32 R16, RZ, RZ, RZ ;  /* 0x000000ffff107224 */ /* 0x000fc400078e00ff */
[----:B------:R-:W-:Y:S02]  /*02f0*/  IMAD.MOV.U32 R43, RZ, RZ, RZ ;  /* 0x000000ffff2b7224 */ /* 0x000fe400078e00ff */
[--C-:B----4-:R-:W-:Y:S01]  /*0300*/  IMAD.WIDE R22, R17, 0x4, R30.reuse ;  /* 0x0000000411167825 */ /* 0x110fe200078e021e */
[----:B-1----:R-:W-:Y:S02]  /*0310*/  CS2R R6, SRZ ;  /* 0x0000000000067805 */ /* 0x002fe4000001ff00 */
[----:B------:R-:W-:Y:S02]  /*0320*/  CS2R R26, SRZ ;  /* 0x00000000001a7805 */ /* 0x000fe4000001ff00 */
[----:B------:R-:W-:Y:S02]  /*0330*/  CS2R R24, SRZ ;  /* 0x0000000000187805 */ /* 0x000fe4000001ff00 */
[----:B0----5:R-:W-:Y:S01]  /*0340*/  CS2R R4, SRZ ;  /* 0x0000000000047805 */ /* 0x021fe2000001ff00 */
[----:B------:R-:W4:Y:S01]  /*0350*/  @P3 LDG.E.EL R8, desc[UR4][R22.64+-0x800] ;  /* 0xfff8000416083981 */ /* 0x000f22000c2e1900 */
[----:B------:R-:W-:Y:S01]  /*0360*/  IMAD.MOV.U32 R40, RZ, RZ, RZ ;  /* 0x000000ffff287224 */ /* 0x000fe200078e00ff */
[----:B------:R-:W-:Y:S01]  /*0370*/  CS2R R28, SRZ ;  /* 0x00000000001c7805 */ /* 0x000fe2000001ff00 */
[----:B------:R-:W-:Y:S01]  /*0380*/  IMAD.MOV.U32 R0, RZ, RZ, RZ ;  /* 0x000000ffff007224 */ /* 0x000fe200078e00ff */
[----:B------:R-:W5:Y:S01]  /*0390*/  @P3 LDG.E.EL R16, desc[UR4][R22.64+-0x800] ;  /* 0xfff8000416103981 */ /* 0x000f62000c2e1900 */
[----:B------:R-:W-:-:S03]  /*03a0*/  IMAD.WIDE R30, R19, 0x4, R30 ;  /* 0x00000004131e7825 */ /* 0x000fc600078e021e */
[----:B------:R-:W4:Y:S01]  /*03b0*/  @P3 LDG.E.EL R9, desc[UR4][R22.64+-0x800] ;  /* 0xfff8000416093981 */ /* 0x000f22000c2e1900 */
[----:B------:R-:W-:-:S03]  /*03c0*/  IMAD.WIDE R44, R17, 0x4, R12 ;  /* 0x00000004112c7825 */ /* 0x000fc600078e020c */
[----:B------:R0:W4:Y:S01]  /*03d0*/  @P3 LDG.E.EL R43, desc[UR4][R22.64+-0x800] ;  /* 0xfff80004162b3981 */ /* 0x000122000c2e1900 */
[----:B------:R-:W-:-:S03]  /*03e0*/  IMAD.WIDE R12, R19, 0x4, R12 ;  /* 0x00000004130c7825 */ /* 0x000fc600078e020c */
[----:B------:R-:W4:Y:S04]  /*03f0*/  @P2 LDG.E.EL R5, desc[UR4][R30.64+-0x800] ;  /* 0xfff800041e052981 */ /* 0x000f28000c2e1900 */
[----:B------:R-:W4:Y:S01]  /*0400*/  @P2 LDG.E.EL R7, desc[UR4][R30.64+-0x800] ;  /* 0xfff800041e072981 */ /* 0x000f22000c2e1900 */
[----:B0-----:R-:W-:-:S03]  /*0410*/  CS2R R22, SRZ ;  /* 0x0000000000167805 */ /* 0x001fc6000001ff00 */
[----:B------:R-:W4:Y:S04]  /*0420*/  @P2 LDG.E.EL R26, desc[UR4][R30.64+-0x800] ;  /* 0xfff800041e1a2981 */ /* 0x000f28000c2e1900 */
[----:B------:R0:W4:Y:S04]  /*0430*/  @P2 LDG.E.EL R24, desc[UR4][R30.64+-0x800] ;  /* 0xfff800041e182981 */ /* 0x000128000c2e1900 */
[----:B------:R-:W4:Y:S04]  /*0440*/  @P3 LDG.E.EL R40, desc[UR4][R44.64+-0x800] ;  /* 0xfff800042c283981 */ /* 0x000f28000c2e1900 */
[----:B------:R-:W4:Y:S01]  /*0450*/  @P3 LDG.E.EL R0, desc[UR4][R44.64+-0x800] ;  /* 0xfff800042c003981 */ /* 0x000f22000c2e1900 */
[----:B0-----:R-:W-:-:S03]  /*0460*/  CS2R R30, SRZ ;  /* 0x00000000001e7805 */ /* 0x001fc6000001ff00 */
[----:B------:R-:W4:Y:S04]  /*0470*/  @P3 LDG.E.EL R2, desc[UR4][R44.64+-0x800] ;  /* 0xfff800042c023981 */ /* 0x000f28000c2e1900 */
[----:B------:R0:W4:Y:S04]  /*0480*/  @P3 LDG.E.EL R4, desc[UR4][R44.64+-0x800] ;  /* 0xfff800042c043981 */ /* 0x000128000c2e1900 */
[----:B------:R-:W4:Y:S04]  /*0490*/  @P2 LDG.E.EL R28, desc[UR4][R12.64+-0x800] ;  /* 0xfff800040c1c2981 */ /* 0x000f28000c2e1900 */
[----:B------:R-:W4:Y:S01]  /*04a0*/  @P2 LDG.E.EL R27, desc[UR4][R12.64+-0x800] ;  /* 0xfff800040c1b2981 */ /* 0x000f22000c2e1900 */
[----:B0-----:R-:W-:-:S03]  /*04b0*/  IMAD.MOV.U32 R45, RZ, RZ, RZ ;  /* 0x000000ffff2d7224 */ /* 0x001fc600078e00ff */
[----:B------:R-:W4:Y:S04]  /*04c0*/  @P2 LDG.E.EL R25, desc[UR4][R12.64+-0x800] ;  /* 0xfff800040c192981 */ /* 0x000f28000c2e1900 */
[----:B------:R0:W4:Y:S02]  /*04d0*/  @P2 LDG.E.EL R23, desc[UR4][R12.64+-0x800] ;  /* 0xfff800040c172981 */ /* 0x000124000c2e1900 */
[----:B0-----:R-:W-:-:S05]  /*04e0*/  IMAD.WIDE R12, R17, 0x4, R10 ;  /* 0x00000004110c7825 */ /* 0x001fca00078e020a */
[----:B------:R-:W4:Y:S04]  /*04f0*/  @P3 LDG.E.EL R45, desc[UR4][R12.64+-0x800] ;  /* 0xfff800040c2d3981 */ /* 0x000f28000c2e1900 */
[----:B------:R-:W4:Y:S04]  /*0500*/  @P3 LDG.E.EL R31, desc[UR4][R12.64+-0x800] ;  /* 0xfff800040c1f3981 */ /* 0x000f28000c2e1900 */
[----:B------:R-:W4:Y:S04]  /*0510*/  @P3 LDG.E.EL R29, desc[UR4][R12.64+-0x800] ;  /* 0xfff800040c1d3981 */ /* 0x000f28000c2e1900 */
[----:B------:R0:W4:Y:S02]  /*0520*/  @P3 LDG.E.EL R30, desc[UR4][R12.64+-0x800] ;  /* 0xfff800040c1e3981 */ /* 0x000124000c2e1900 */
[----:B0-----:R-:W-:-:S04]  /*0530*/  SHF.R.S32.HI R12, RZ, 0x1f, R35 ;  /* 0x0000001fff0c7819 */ /* 0x001fc80000011423 */
[----:B------:R-:W-:Y:S01]  /*0540*/  LEA.HI R13, R12, R35, RZ, 0x10 ;  /* 0x000000230c0d7211 */ /* 0x000fe200078f80ff */
[----:B------:R-:W-:Y:S02]  /*0550*/  IMAD.MOV.U32 R21, RZ, RZ, RZ ;  /* 0x000000ffff157224 */ /* 0x000fe400078e00ff */
[----:B------:R-:W-:Y:S01]  /*0560*/  IMAD.WIDE R10, R19, 0x4, R10 ;  /* 0x00000004130a7825 */ /* 0x000fe200078e020a */
[----:B------:R-:W-:-:S04]  /*0570*/  LEA.HI R33, R33, R20, RZ, 0x10 ;  /* 0x0000001421217211 */ /* 0x000fc800078f80ff */
[----:B------:R-:W4:Y:S04]  /*0580*/  @P2 LDG.E.EL R21, desc[UR4][R10.64+-0x800] ;  /* 0xfff800040a152981 */ /* 0x000f28000c2e1900 */
[----:B------:R-:W4:Y:S04]  /*0590*/  @P2 LDG.E.EL R22, desc[UR4][R10.64+-0x800] ;  /* 0xfff800040a162981 */ /* 0x000f28000c2e1900 */
[----:B------:R-:W4:Y:S01]  /*05a0*/  @P2 LDG.E.EL R6, desc[UR4][R10.64+-0x800] ;  /* 0xfff800040a062981 */ /* 0x000f22000c2e1900 */
[----:B------:R-:W-:Y:S02]  /*05b0*/  ISETP.GE.AND P1, PT, R17, 0x200, PT ;  /* 0x000002001100780c */ /* 0x000fe40003f26270 */
[----:B--2---:R-:W-:-:S05]  /*05c0*/  SEL R41, R3, RZ, P3 ;  /* 0x000000ff03297207 */ /* 0x004fca0001800000 */
[----:B------:R-:W-:Y:S01]  /*05d0*/  FADD R41, R41, 9.9999997473787516356e-06 ;  /* 0x3727c5ac29297421 */ /* 0x000fe20000000000 */
[----:B---3--:R-:W-:-:S05]  /*05e0*/  SEL R36, R36, RZ, P3 ;  /* 0x000000ff24247207 */ /* 0x008fca0001800000 */
[----:B------:R-:W0:Y:S01]  /*05f0*/  MUFU.SQRT R41, R41 ;  /* 0x0000002900297308 */ /* 0x000e220000002000 */
[----:B------:R-:W-:Y:S01]  /*0600*/  FADD R12, R36, 9.9999997473787516356e-06 ;  /* 0x3727c5ac240c7421 */ /* 0x000fe20000000000 */
[----:B------:R-:W-:Y:S01]  /*0610*/  IMAD.MOV.U32 R3, RZ, RZ, RZ ;  /* 0x000000ffff037224 */ /* 0x000fe200078e00ff */
[----:B------:R-:W-:-:S05]  /*0620*/  SEL R39, R37, RZ, P3 ;  /* 0x000000ff25277207 */ /* 0x000fca0001800000 */
[----:B------:R-:W1:Y:S01]  /*0630*/  MUFU.SQRT R12, R12 ;  /* 0x0000000c000c7308 */ /* 0x000e620000002000 */
[C---:B0-----:R-:W-:Y:S01]  /*0640*/  FSETP.GT.AND P0, PT, R41.reuse, 8.50705917302346158658e+37, PT ;  /* 0x7e8000002900780b */ /* 0x041fe20003f04000 */
[----:B------:R0:W2:Y:S01]  /*0650*/  @P2 LDG.E.EL R3, desc[UR4][R10.64+-0x800] ;  /* 0xfff800040a032981 */ /* 0x0000a2000c2e1900 */
[----:B------:R-:W-:Y:S02]  /*0660*/  FSETP.GEU.AND P5, PT, R41, 1.175494350822287508e-38, PT ;  /* 0x008000002900780b */ /* 0x000fe40003fae000 */
[----:B------:R-:W-:Y:S02]  /*0670*/  LOP3.LUT R36, R13, 0xffff0000, RZ, 0xc0, !PT ;  /* 0xffff00000d247812 */ /* 0x000fe400078ec0ff */
[----:B------:R-:W-:Y:S02]  /*0680*/  SEL R38, R38, RZ, P3 ;  /* 0x000000ff26267207 */ /* 0x000fe40001800000 */
[----:B0-----:R-:W-:Y:S01]  /*0690*/  LOP3.LUT R11, R34, 0xffffffc0, RZ, 0xc0, !PT ;  /* 0xffffffc0220b7812 */ /* 0x001fe200078ec0ff */
[----:B------:R-:W-:Y:S01]  /*06a0*/  FADD R34, R39, 9.9999997473787516356e-06 ;  /* 0x3727c5ac27227421 */ /* 0x000fe20000000000 */
[----:B------:R-:W-:-:S03]  /*06b0*/  IMAD.IADD R37, R35, 0x1, -R36 ;  /* 0x0000000123257824 */ /* 0x000fc600078e0a24 */
[----:B------:R-:W-:Y:S01]  /*06c0*/  @P0 FMUL R41, R41, 0.25 ;  /* 0x3e80000029290820 */ /* 0x000fe20000400000 */
[----:B------:R-:W-:Y:S02]  /*06d0*/  LOP3.LUT R35, R33, 0xffff0000, RZ, 0xc0, !PT ;  /* 0xffff000021237812 */ /* 0x000fe400078ec0ff */
[----:B-1----:R-:W-:Y:S01]  /*06e0*/  FSETP.GT.AND P4, PT, R12, 8.50705917302346158658e+37, PT ;  /* 0x7e8000000c00780b */ /* 0x002fe20003f84000 */
[----:B------:R-:W0:Y:S01]  /*06f0*/  MUFU.SQRT R34, R34 ;  /* 0x0000002200227308 */ /* 0x000e220000002000 */
[----:B------:R-:W-:Y:S01]  /*0700*/  @!P5 FMUL R41, R41, 16777216 ;  /* 0x4b8000002929d820 */ /* 0x000fe20000400000 */
[----:B------:R-:W-:Y:S01]  /*0710*/  SHF.R.S32.HI R10, RZ, 0x10, R33 ;  /* 0x00000010ff0a7819 */ /* 0x000fe20000011421 */
[----:B------:R-:W-:Y:S02]  /*0720*/  IMAD.IADD R35, R20, 0x1, -R35 ;  /* 0x0000000114237824 */ /* 0x000fe400078e0a23 */
[----:B------:R-:W-:Y:S01]  /*0730*/  FADD R33, R38, 9.9999997473787516356e-06 ;  /* 0x3727c5ac26217421 */ /* 0x000fe20000000000 */
[----:B------:R-:W-:Y:S01]  /*0740*/  IMAD.IADD R11, R20, 0x1, -R11 ;  /* 0x00000001140b7824 */ /* 0x000fe200078e0a0b */
[----:B------:R-:W-:Y:S01]  /*0750*/  SHF.R.S32.HI R38, RZ, 0x10, R13 ;  /* 0x00000010ff267819 */ /* 0x000fe2000001140d */
[----:B------:R-:W-:Y:S01]  /*0760*/  IMAD.MOV.U32 R13, RZ, RZ, 0x3e800000 ;  /* 0x3e800000ff0d7424 */ /* 0x000fe200078e00ff */
[----:B------:R-:W-:Y:S01]  /*0770*/  FSETP.GEU.AND P6, PT, R12, 1.175494350822287508e-38, PT ;  /* 0x008000000c00780b */ /* 0x000fe20003fce000 */
[----:B------:R-:W1:Y:S01]  /*0780*/  MUFU.RCP R44, R41 ;  /* 0x00000029002c7308 */ /* 0x000e620000001000 */
[----:B------:R-:W-:Y:S01]  /*0790*/  IMAD R39, R10, 0x8000, R35 ;  /* 0x000080000a277824 */ /* 0x000fe200078e0223 */
[----:B------:R-:W-:Y:S01]  /*07a0*/  SEL R18, R18, RZ, P2 ;  /* 0x000000ff12127207 */ /* 0x000fe20001000000 */
[----:B------:R-:W-:Y:S01]  /*07b0*/  IMAD R10, R10, 0x8000, R11 ;  /* 0x000080000a0a7824 */ /* 0x000fe200078e020b */
[----:B------:R-:W-:-:S04]  /*07c0*/  FSEL R35, R13, 1, P0 ;  /* 0x3f8000000d237808 */ /* 0x000fc80000000000 */
[----:B------:R-:W3:Y:S01]  /*07d0*/  MUFU.SQRT R33, R33 ;  /* 0x0000002100217308 */ /* 0x000ee20000002000 */
[----:B------:R-:W-:Y:S02]  /*07e0*/  IMAD R10, R17, 0x40, R10 ;  /* 0x00000040110a7824 */ /* 0x000fe400078e020a */
[----:B------:R-:W-:Y:S01]  /*07f0*/  FADD R17, R18, 9.9999997473787516356e-06 ;  /* 0x3727c5ac12117421 */ /* 0x000fe20000000000 */
[----:B------:R-:W-:Y:S01]  /*0800*/  @P4 FMUL R12, R12, 0.25 ;  /* 0x3e8000000c0c4820 */ /* 0x000fe20000400000 */
[----:B------:R-:W-:Y:S01]  /*0810*/  @!P5 FMUL R35, R35, 16777216 ;  /* 0x4b8000002323d820 */ /* 0x000fe20000400000 */
[----:B0-----:R-:W-:Y:S01]  /*0820*/  FSETP.GT.AND P5, PT, R34, 8.50705917302346158658e+37, PT ;  /* 0x7e8000002200780b */ /* 0x001fe20003fa4000 */
[----:B------:R-:W-:Y:S02]  /*0830*/  IMAD R36, R38, 0x8000, R11 ;  /* 0x0000800026247824 */ /* 0x000fe400078e020b */
[----:B------:R-:W-:Y:S01]  /*0840*/  @!P6 FMUL R12, R12, 16777216 ;  /* 0x4b8000000c0ce820 */ /* 0x000fe20000400000 */
[----:B------:R-:W-:Y:S01]  /*0850*/  IMAD R37, R38, 0x8000, R37 ;  /* 0x0000800026257824 */ /* 0x000fe200078e0225 */
[----:B------:R-:W-:Y:S01]  /*0860*/  FSEL R38, R13, 1, P4 ;  /* 0x3f8000000d267808 */ /* 0x000fe20002000000 */
[----:B------:R-:W0:Y:S01]  /*0870*/  MUFU.SQRT R17, R17 ;  /* 0x0000001100117308 */ /* 0x000e220000002000 */
[----:B-1----:R-:W-:Y:S01]  /*0880*/  FMUL R44, R44, R35 ;  /* 0x000000232c2c7220 */ /* 0x002fe20000400000 */
[----:B------:R-:W-:-:S02]  /*0890*/  FSETP.GEU.AND P4, PT, R34, 1.175494350822287508e-38, PT ;  /* 0x008000002200780b */ /* 0x000fc40003f8e000 */
[----:B------:R-:W-:Y:S01]  /*08a0*/  @!P6 FMUL R38, R38, 16777216 ;  /* 0x4b8000002626e820 */ /* 0x000fe20000400000 */
[----:B------:R-:W-:-:S03]  /*08b0*/  SEL R18, R32, RZ, P2 ;  /* 0x000000ff20127207 */ /* 0x000fc60001000000 */
[----:B------:R-:W1:Y:S01]  /*08c0*/  MUFU.RCP R35, R12 ;  /* 0x0000000c00237308 */ /* 0x000e620000001000 */
[----:B---3--:R-:W-:Y:S01]  /*08d0*/  FSETP.GT.AND P6, PT, R33, 8.50705917302346158658e+37, PT ;  /* 0x7e8000002100780b */ /* 0x008fe20003fc4000 */
[----:B------:R-:W-:Y:S01]  /*08e0*/  FADD R18, R18, 9.9999997473787516356e-06 ;  /* 0x3727c5ac12127421 */ /* 0x000fe20000000000 */
[----:B------:R-:W-:Y:S01]  /*08f0*/  FSEL R42, R13, 1, P5 ;  /* 0x3f8000000d2a7808 */ /* 0x000fe20002800000 */
[----:B------:R-:W-:Y:S01]  /*0900*/  @P5 FMUL R34, R34, 0.25 ;  /* 0x3e80000022225820 */ /* 0x000fe20000400000 */
[C---:B------:R-:W-:Y:S01]  /*0910*/  IMAD R11, R19.reuse, 0x40, R36 ;  /* 0x00000040130b7824 */ /* 0x040fe200078e0224 */
[----:B------:R-:W-:Y:S02]  /*0920*/  ISETP.GE.AND P0, PT, R19, 0x200, PT ;  /* 0x000002001300780c */ /* 0x000fe40003f06270 */
[----:B------:R-:W-:Y:S01]  /*0930*/  SEL R19, R15, RZ, P2 ;  /* 0x000000ff0f137207 */ /* 0x000fe20001000000 */
[----:B------:R-:W-:Y:S01]  /*0940*/  @!P4 FMUL R34, R34, 16777216 ;  /* 0x4b8000002222c820 */ /* 0x000fe20000400000 */
[----:B------:R-:W3:Y:S01]  /*0950*/  MUFU.SQRT R15, R18 ;  /* 0x00000012000f7308 */ /* 0x000ee20000002000 */
[----:B------:R-:W-:Y:S01]  /*0960*/  @!P4 FMUL R42, R42, 16777216 ;  /* 0x4b8000002a2ac820 */ /* 0x000fe20000400000 */
[----:B------:R-:W-:-:S02]  /*0970*/  FSETP.GEU.AND P5, PT, R33, 1.175494350822287508e-38, PT ;  /* 0x008000002100780b */ /* 0x000fc40003fae000 */
[----:B0-----:R-:W-:Y:S01]  /*0980*/  FSETP.GT.AND P4, PT, R17, 8.50705917302346158658e+37, PT ;  /* 0x7e8000001100780b */ /* 0x001fe20003f84000 */
[----:B-1----:R-:W-:Y:S01]  /*0990*/  FMUL R38, R35, R38 ;  /* 0x0000002623267220 */ /* 0x002fe20000400000 */
[----:B------:R-:W-:Y:S01]  /*09a0*/  FADD R12, R19, 9.9999997473787516356e-06 ;  /* 0x3727c5ac130c7421 */ /* 0x000fe20000000000 */
[----:B------:R-:W-:Y:S01]  /*09b0*/  @P6 FMUL R33, R33, 0.25 ;  /* 0x3e80000021216820 */ /* 0x000fe20000400000 */
[----:B------:R-:W-:Y:S02]  /*09c0*/  FSEL R35, R13, 1, P6 ;  /* 0x3f8000000d237808 */ /* 0x000fe40003000000 */
[----:B------:R-:W-:Y:S02]  /*09d0*/  FSETP.GEU.AND P6, PT, R17, 1.175494350822287508e-38, PT ;  /* 0x008000001100780b */ /* 0x000fe40003fce000 */
[----:B------:R-:W0:Y:S01]  /*09e0*/  MUFU.SQRT R12, R12 ;  /* 0x0000000c000c7308 */ /* 0x000e220000002000 */
[----:B------:R-:W-:Y:S02]  /*09f0*/  SEL R14, R14, RZ, P2 ;  /* 0x000000ff0e0e7207 */ /* 0x000fe40001000000 */
[----:B------:R-:W-:Y:S01]  /*0a00*/  @!P5 FMUL R33, R33, 16777216 ;  /* 0x4b8000002121d820 */ /* 0x000fe20000400000 */
[----:B------:R-:W-:Y:S01]  /*0a10*/  @!P5 FMUL R35, R35, 16777216 ;  /* 0x4b8000002323d820 */ /* 0x000fe20000400000 */
[----:B------:R-:W-:Y:S01]  /*0a20*/  @P4 FMUL R17, R17, 0.25 ;  /* 0x3e80000011114820 */ /* 0x000fe20000400000 */
[----:B---3--:R-:W-:-:S02]  /*0a30*/  FSETP.GT.AND P5, PT, R15, 8.50705917302346158658e+37, PT ;  /* 0x7e8000000f00780b */ /* 0x008fc40003fa4000 */
[----:B------:R-:W-:-:S03]  /*0a40*/  FSEL R18, R13, 1, P4 ;  /* 0x3f8000000d127808 */ /* 0x000fc60002000000 */
[----:B------:R-:W-:Y:S01]  /*0a50*/  @!P6 FMUL R17, R17, 16777216 ;  /* 0x4b8000001111e820 */ /* 0x000fe20000400000 */
[----:B------:R-:W-:Y:S01]  /*0a60*/  MUFU.RCP R32, R33 ;  /* 0x0000002100207308 */ /* 0x000fe20000001000 */
[----:B------:R-:W-:Y:S01]  /*0a70*/  FADD R14, R14, 9.9999997473787516356e-06 ;  /* 0x3727c5ac0e0e7421 */ /* 0x000fe20000000000 */
[----:B------:R-:W-:Y:S01]  /*0a80*/  FSETP.GEU.AND P4, PT, R15, 1.175494350822287508e-38, PT ;  /* 0x008000000f00780b */ /* 0x000fe20003f8e000 */
[----:B------:R-:W-:Y:S01]  /*0a90*/  @!P6 FMUL R18, R18, 16777216 ;  /* 0x4b8000001212e820 */ /* 0x000fe20000400000 */
[----:B0-----:R-:W-:-:S04]  /*0aa0*/  FSETP.GT.AND P6, PT, R12, 8.50705917302346158658e+37, PT ;  /* 0x7e8000000c00780b */ /* 0x001fc80003fc4000 */
[----:B------:R0:W1:Y:S01]  /*0ab0*/  MUFU.RCP R19, R34 ;  /* 0x0000002200137308 */ /* 0x0000620000001000 */
[----:B------:R-:W-:-:S07]  /*0ac0*/  @P5 FMUL R15, R15, 0.25 ;  /* 0x3e8000000f0f5820 */ /* 0x000fce0000400000 */
[----:B------:R-:W3:Y:S01]  /*0ad0*/  MUFU.RCP R33, R17 ;  /* 0x0000001100217308 */ /* 0x000ee20000001000 */
[----:B0-----:R-:W-:Y:S02]  /*0ae0*/  FSEL R34, R13, 1, P5 ;  /* 0x3f8000000d227808 */ /* 0x001fe40002800000 */
[----:B------:R-:W-:-:S05]  /*0af0*/  FSETP.GEU.AND P5, PT, R12, 1.175494350822287508e-38, PT ;  /* 0x008000000c00780b */ /* 0x000fca0003fae000 */
[----:B------:R-:W0:Y:S01]  /*0b00*/  MUFU.SQRT R14, R14 ;  /* 0x0000000e000e7308 */ /* 0x000e220000002000 */
[----:B-1----:R-:W-:Y:S01]  /*0b10*/  FMUL R42, R19, R42 ;  /* 0x0000002a132a7220 */ /* 0x002fe20000400000 */
[----:B------:R-:W-:Y:S01]  /*0b20*/  @!P4 FMUL R15, R15, 16777216 ;  /* 0x4b8000000f0fc820 */ /* 0x000fe20000400000 */
[----:B------:R-:W-:Y:S01]  /*0b30*/  @P6 FMUL R12, R12, 0.25 ;  /* 0x3e8000000c0c6820 */ /* 0x000fe20000400000 */
[----:B---3--:R-:W-:Y:S02]  /*0b40*/  FMUL R33, R33, R18 ;  /* 0x0000001221217220 */ /* 0x008fe40000400000 */
[----:B------:R-:W1:Y:S01]  /*0b50*/  LDC.64 R18, c[0x0][0x218] ;  /* 0x00008600ff127b82 */ /* 0x000e620000000a00 */
[----:B------:R-:W-:Y:S01]  /*0b60*/  @!P4 FMUL R34, R34, 16777216 ;  /* 0x4b8000002222c820 */ /* 0x000fe20000400000 */
[----:B------:R-:W-:Y:S01]  /*0b70*/  @!P5 FMUL R12, R12, 16777216 ;  /* 0x4b8000000c0cd820 */ /* 0x000fe20000400000 */
[----:B------:R-:W3:Y:S01]  /*0b80*/  MUFU.RCP R15, R15 ;  /* 0x0000000f000f7308 */ /* 0x000ee20000001000 */
[----:B------:R-:W-:Y:S01]  /*0b90*/  FMUL R32, R32, R35 ;  /* 0x0000002320207220 */ /* 0x000fe20000400000 */
[----:B0-----:R-:W-:-:S02]  /*0ba0*/  FSETP.GT.AND P4, PT, R14, 8.50705917302346158658e+37, PT ;  /* 0x7e8000000e00780b */ /* 0x001fc40003f84000 */
[C---:B------:R-:W-:Y:S02]  /*0bb0*/  FSEL R35, R13.reuse, 1, P6 ;  /* 0x3f8000000d237808 */ /* 0x040fe40003000000 */
[----:B------:R-:W-:Y:S02]  /*0bc0*/  FSETP.GEU.AND P6, PT, R14, 1.175494350822287508e-38, PT ;  /* 0x008000000e00780b */ /* 0x000fe40003fce000 */
[----:B------:R-:W0:Y:S01]  /*0bd0*/  MUFU.RCP R12, R12 ;  /* 0x0000000c000c7308 */ /* 0x000e220000001000 */
[----:B------:R-:W-:Y:S01]  /*0be0*/  FSEL R17, R13, 1, P4 ;  /* 0x3f8000000d117808 */ /* 0x000fe20002000000 */
[----:B------:R-:W-:Y:S02]  /*0bf0*/  VIADD R13, R10, 0xffff8000 ;  /* 0xffff80000a0d7836 */ /* 0x000fe40000000000 */
[----:B------:R-:W-:-:S03]  /*0c00*/  @!P5 FMUL R35, R35, 16777216 ;  /* 0x4b8000002323d820 */ /* 0x000fc60000400000 */
[----:B------:R-:W-:Y:S01]  /*0c10*/  @P4 FMUL R14, R14, 0.25 ;  /* 0x3e8000000e0e4820 */ /* 0x000fe20000400000 */
[----:B---3--:R-:W-:Y:S01]  /*0c20*/  FMUL R34, R15, R34 ;  /* 0x000000220f227220 */ /* 0x008fe20000400000 */
[----:B------:R-:W-:Y:S02]  /*0c30*/  VIADD R15, R11, 0xffff8000 ;  /* 0xffff80000b0f7836 */ /* 0x000fe40000000000 */
[----:B------:R-:W-:Y:S01]  /*0c40*/  @!P6 FMUL R14, R14, 16777216 ;  /* 0x4b8000000e0ee820 */ /* 0x000fe20000400000 */
[----:B-1----:R-:W-:-:S04]  /*0c50*/  IMAD.WIDE R10, R13, 0x4, R18 ;  /* 0x000000040d0a7825 */ /* 0x002fc800078e0212 */
[----:B0-----:R-:W-:Y:S01]  /*0c60*/  FMUL R35, R12, R35 ;  /* 0x000000230c237220 */ /* 0x001fe20000400000 */
[----:B------:R0:W1:Y:S01]  /*0c70*/  MUFU.RCP R36, R14 ;  /* 0x0000000e00247308 */ /* 0x0000620000001000 */
[----:B------:R-:W-:Y:S01]  /*0c80*/  IMAD.WIDE R18, R15, 0x4, R18 ;  /* 0x000000040f127825 */ /* 0x000fe200078e0212 */
[----:B------:R-:W-:Y:S02]  /*0c90*/  CS2R R12, SRZ ;  /* 0x00000000000c7805 */ /* 0x000fe4000001ff00 */
[----:B0-----:R-:W-:-:S06]  /*0ca0*/  CS2R R14, SRZ ;  /* 0x00000000000e7805 */ /* 0x001fcc000001ff00 */
[----:B------:R0:W3:Y:S01]  /*0cb0*/  @P3 LDG.E.128 R12, desc[UR4][R10.64] ;  /* 0x000000040a0c3981 */ /* 0x0000e2000c1e1d00 */
[----:B------:R-:W-:Y:S01]  /*0cc0*/  @!P6 FMUL R17, R17, 16777216 ;  /* 0x4b8000001111e820 */ /* 0x000fe20000400000 */
[----:B----4-:R-:W-:Y:S02]  /*0cd0*/  SEL R8, R8, RZ, P3 ;  /* 0x000000ff08087207 */ /* 0x010fe40001800000 */
[----:B-----5:R-:W-:Y:S01]  /*0ce0*/  SEL R16, R16, RZ, P3 ;  /* 0x000000ff10107207 */ /* 0x020fe20001800000 */
[----:B-1----:R-:W-:Y:S01]  /*0cf0*/  FMUL R36, R36, R17 ;  /* 0x0000001124247220 */ /* 0x002fe20000400000 */
[----:B------:R-:W-:Y:S02]  /*0d00*/  SEL R9, R9, RZ, P3 ;  /* 0x000000ff09097207 */ /* 0x000fe40001800000 */
[----:B0-----:R-:W-:Y:S02]  /*0d10*/  CS2R R10, SRZ ;  /* 0x00000000000a7805 */ /* 0x001fe4000001ff00 */
[----:B------:R-:W-:-:S02]  /*0d20*/  SEL R40, R40, RZ, P3 ;  /* 0x000000ff28287207 */ /* 0x000fc40001800000 */
[----:B------:R-:W-:Y:S02]  /*0d30*/  SEL R45, R45, RZ, P3 ;  /* 0x000000ff2d2d7207 */ /* 0x000fe40001800000 */
[----:B---3--:R-:W-:Y:S02]  /*0d40*/  SEL R17, R12, RZ, P3 ;  /* 0x000000ff0c117207 */ /* 0x008fe40001800000 */
[----:B------:R-:W-:Y:S02]  /*0d50*/  SEL R41, R13, RZ, P3 ;  /* 0x000000ff0d297207 */ /* 0x000fe40001800000 */
[----:B------:R-:W-:Y:S01]  /*0d60*/  SEL R12, R14, RZ, P3 ;  /* 0x000000ff0e0c7207 */ /* 0x000fe20001800000 */
[----:B------:R-:W-:Y:S02]  /*0d70*/  FADD R13, R17, -R8 ;  /* 0x80000008110d7221 */ /* 0x000fe40000000000 */
[----:B------:R-:W-:Y:S02]  /*0d80*/  FADD R41, R41, -R16 ;  /* 0x8000001029297221 */ /* 0x000fe40000000000 */
[----:B------:R-:W0:Y:S01]  /*0d90*/  LDC.64 R16, c[0x0][0x210] ;  /* 0x00008400ff107b82 */ /* 0x000e220000000a00 */
[----:B------:R-:W-:Y:S01]  /*0da0*/  FADD R12, R12, -R9 ;  /* 0x800000090c0c7221 */ /* 0x000fe20000000000 */
[----:B------:R-:W-:-:S06]  /*0db0*/  CS2R R8, SRZ ;  /* 0x0000000000087805 */ /* 0x000fcc000001ff00 */
[----:B------:R1:W3:Y:S01]  /*0dc0*/  @P2 LDG.E.128 R8, desc[UR4][R18.64] ;  /* 0x0000000412082981 */ /* 0x0002e2000c1e1d00 */
[----:B------:R-:W-:Y:S01]  /*0dd0*/  SEL R15, R15, RZ, P3 ;  /* 0x000000ff0f0f7207 */ /* 0x000fe20001800000 */
[----:B------:R-:W-:Y:S01]  /*0de0*/  FMUL R13, R44, R13 ;  /* 0x0000000d2c0d7220 */ /* 0x000fe20000400000 */
[----:B------:R-:W-:Y:S01]  /*0df0*/  SEL R14, R43, RZ, P3 ;  /* 0x000000ff2b0e7207 */ /* 0x000fe20001800000 */
[----:B------:R-:W-:Y:S02]  /*0e00*/  FMUL R42, R42, R12 ;  /* 0x0000000c2a2a7220 */ /* 0x000fe40000400000 */
[----:B------:R-:W-:Y:S01]  /*0e10*/  FFMA R40, R40, R13, R45 ;  /* 0x0000000d28287223 */ /* 0x000fe2000000002d */
[----:B------:R-:W-:Y:S01]  /*0e20*/  CS2R R12, SRZ ;  /* 0x00000000000c7805 */ /* 0x000fe2000001ff00 */
[----:B------:R-:W-:Y:S01]  /*0e30*/  FADD R43, R15, -R14 ;  /* 0x8000000e0f2b7221 */ /* 0x000fe20000000000 */
[----:B------:R-:W-:Y:S01]  /*0e40*/  CS2R R14, SRZ ;  /* 0x00000000000e7805 */ /* 0x000fe2000001ff00 */
[----:B------:R-:W-:Y:S01]  /*0e50*/  FMUL R41, R38, R41 ;  /* 0x0000002926297220 */ /* 0x000fe20000400000 */
[----:B-1----:R-:W-:Y:S01]  /*0e60*/  CS2R R18, SRZ ;  /* 0x0000000000127805 */ /* 0x002fe2000001ff00 */
[----:B0-----:R-:W-:-:S04]  /*0e70*/  IMAD.WIDE R44, R39, 0x4, R16 ;  /* 0x00000004272c7825 */ /* 0x001fc800078e0210 */
[----:B------:R-:W-:Y:S01]  /*0e80*/  IMAD.WIDE R38, R37, 0x4, R16 ;  /* 0x0000000425267825 */ /* 0x000fe200078e0210 */
[----:B------:R-:W-:Y:S01]  /*0e90*/  CS2R R16, SRZ ;  /* 0x0000000000107805 */ /* 0x000fe2000001ff00 */
[----:B------:R-:W4:Y:S05]  /*0ea0*/  @!P1 LDG.E.128 R12, desc[UR4][R44.64] ;  /* 0x000000042c0c9981 */ /* 0x000f2a000c1e1d00 */
[----:B------:R-:W5:Y:S01]  /*0eb0*/  @!P0 LDG.E.128 R16, desc[UR4][R38.64] ;  /* 0x0000000426108981 */ /* 0x000f62000c1e1d00 */
[----:B------:R-:W-:Y:S02]  /*0ec0*/  SEL R2, R2, RZ, P3 ;  /* 0x000000ff02027207 */ /* 0x000fe40001800000 */
[----:B------:R-:W-:-:S02]  /*0ed0*/  SEL R29, R29, RZ, P3 ;  /* 0x000000ff1d1d7207 */ /* 0x000fc40001800000 */
[----:B------:R-:W-:Y:S02]  /*0ee0*/  SEL R37, R0, RZ, P3 ;  /* 0x000000ff00257207 */ /* 0x000fe40001800000 */
[----:B------:R-:W-:Y:S01]  /*0ef0*/  SEL R31, R31, RZ, P3 ;  /* 0x000000ff1f1f7207 */ /* 0x000fe20001800000 */
[----:B------:R-:W-:Y:S01]  /*0f00*/  FFMA R42, R2, R42, R29 ;  /* 0x0000002a022a7223 */ /* 0x000fe2000000001d */
[----:B------:R-:W-:-:S03]  /*0f10*/  SEL R5, R5, RZ, P2 ;  /* 0x000000ff05057207 */ /* 0x000fc60001000000 */
[----:B------:R-:W-:Y:S01]  /*0f20*/  FFMA R41, R37, R41, R31 ;  /* 0x0000002925297223 */ /* 0x000fe2000000001f */
[----:B------:R-:W-:Y:S02]  /*0f30*/  SEL R31, R26, RZ, P2 ;  /* 0x000000ff1a1f7207 */ /* 0x000fe40001000000 */
[----:B------:R-:W-:Y:S02]  /*0f40*/  SEL R26, R7, RZ, P2 ;  /* 0x000000ff071a7207 */ /* 0x000fe40001000000 */
[----:B------:R-:W-:Y:S01]  /*0f50*/  SEL R24, R24, RZ, P2 ;  /* 0x000000ff18187207 */ /* 0x000fe20001000000 */
[----:B------:R-:W-:Y:S01]  /*0f60*/  FMUL R0, R32, R43 ;  /* 0x0000002b20007220 */ /* 0x000fe20000400000 */
[----:B------:R-:W-:Y:S02]  /*0f70*/  SEL R37, R4, RZ, P3 ;  /* 0x000000ff04257207 */ /* 0x000fe40001800000 */
[----:B------:R-:W-:Y:S02]  /*0f80*/  SEL R30, R30, RZ, P3 ;  /* 0x000000ff1e1e7207 */ /* 0x000fe40001800000 */
[----:B------:R-:W-:-:S02]  /*0f90*/  SEL R7, R22, RZ, P2 ;  /* 0x000000ff16077207 */ /* 0x000fc40001000000 */
[----:B------:R-:W-:Y:S01]  /*0fa0*/  SEL R25, R25, RZ, P2 ;  /* 0x000000ff19197207 */ /* 0x000fe20001000000 */
[----:B------:R-:W-:Y:S01]  /*0fb0*/  FFMA R0, R37, R0, R30 ;  /* 0x0000000025007223 */ /* 0x000fe2000000001e */
[----:B------:R-:W-:Y:S02]  /*0fc0*/  SEL R23, R23, RZ, P2 ;  /* 0x000000ff17177207 */ /* 0x000fe40001000000 */
[----:B--2---:R-:W-:Y:S02]  /*0fd0*/  SEL R22, R3, RZ, P2 ;  /* 0x000000ff03167207 */ /* 0x004fe40001000000 */
[----:B------:R-:W-:Y:S02]  /*0fe0*/  SEL R6, R6, RZ, P2 ;  /* 0x000000ff06067207 */ /* 0x000fe40001000000 */
[----:B------:R-:W-:Y:S02]  /*0ff0*/  FSETP.GEU.AND P5, PT, R40, RZ, PT ;  /* 0x000000ff2800720b */ /* 0x000fe40003fae000 */
[----:B------:R-:W-:-:S02]  /*1000*/  FSETP.GEU.AND P4, PT, R41, RZ, PT ;  /* 0x000000ff2900720b */ /* 0x000fc40003f8e000 */
[----:B------:R-:W-:Y:S02]  /*1010*/  FSETP.GEU.AND P3, PT, R42, RZ, PT ;  /* 0x000000ff2a00720b */ /* 0x000fe40003f6e000 */
[----:B---3--:R-:W-:Y:S02]  /*1020*/  SEL R2, R8, RZ, P2 ;  /* 0x000000ff08027207 */ /* 0x008fe40001000000 */
[----:B------:R-:W-:Y:S02]  /*1030*/  SEL R29, R9, RZ, P2 ;  /* 0x000000ff091d7207 */ /* 0x000fe40001000000 */
[----:B------:R-:W0:Y:S01]  /*1040*/  LDC.64 R8, c[0x0][0x240] ;  /* 0x00009000ff087b82 */ /* 0x000e220000000a00 */
[----:B------:R-:W-:Y:S02]  /*1050*/  SEL R10, R10, RZ, P2 ;  /* 0x000000ff0a0a7207 */ /* 0x000fe40001000000 */
[----:B------:R-:W-:Y:S01]  /*1060*/  SEL R11, R11, RZ, P2 ;  /* 0x000000ff0b0b7207 */ /* 0x000fe20001000000 */
[----:B------:R-:W-:Y:S01]  /*1070*/  FADD R29, R29, -R26 ;  /* 0x8000001a1d1d7221 */ /* 0x000fe20000000000 */
[----:B------:R-:W-:Y:S01]  /*1080*/  FADD R2, R2, -R5 ;  /* 0x8000000502027221 */ /* 0x000fe20000000000 */
[----:B------:R-:W-:-:S02]  /*1090*/  FADD R4, R10, -R31 ;  /* 0x8000001f0a047221 */ /* 0x000fc40000000000 */
[----:B------:R-:W-:Y:S01]  /*10a0*/  FADD R11, R11, -R24 ;  /* 0x800000180b0b7221 */ /* 0x000fe20000000000 */
[----:B------:R-:W-:Y:S01]  /*10b0*/  SEL R5, R28, RZ, P2 ;  /* 0x000000ff1c057207 */ /* 0x000fe20001000000 */
[----:B------:R-:W-:Y:S01]  /*10c0*/  FMUL R4, R35, R4 ;  /* 0x0000000423047220 */ /* 0x000fe20000400000 */
[----:B------:R-:W-:Y:S01]  /*10d0*/  SEL R10, R27, RZ, P2 ;  /* 0x000000ff1b0a7207 */ /* 0x000fe20001000000 */
[----:B------:R-:W-:Y:S01]  /*10e0*/  FMUL R29, R34, R29 ;  /* 0x0000001d221d7220 */ /* 0x000fe20000400000 */
[----:B------:R-:W-:Y:S01]  /*10f0*/  SEL R24, R21, RZ, P2 ;  /* 0x000000ff15187207 */ /* 0x000fe20001000000 */
[----:B------:R-:W-:Y:S01]  /*1100*/  FMUL R2, R33, R2 ;  /* 0x0000000221027220 */ /* 0x000fe20000400000 */
[----:B------:R-:W-:Y:S01]  /*1110*/  FMUL R11, R36, R11 ;  /* 0x0000000b240b7220 */ /* 0x000fe20000400000 */
[----:B------:R-:W-:Y:S01]  /*1120*/  FFMA R29, R10, R29, R7 ;  /* 0x0000001d0a1d7223 */ /* 0x000fe20000000007 */
[----:B------:R-:W-:Y:S01]  /*1130*/  FFMA R4, R25, R4, R22 ;  /* 0x0000000419047223 */ /* 0x000fe20000000016 */
[----:B------:R-:W-:Y:S01]  /*1140*/  FFMA R2, R5, R2, R24 ;  /* 0x0000000205027223 */ /* 0x000fe20000000018 */
[----:B------:R-:W-:Y:S01]  /*1150*/  FFMA R6, R23, R11, R6 ;  /* 0x0000000b17067223 */ /* 0x000fe20000000006 */
[----:B------:R-:W-:-:S02]  /*1160*/  FSETP.GEU.AND P2, PT, R0, RZ, PT ;  /* 0x000000ff0000720b */ /* 0x000fc40003f4e000 */
[----:B----4-:R-:W-:Y:S02]  /*1170*/  SEL R12, R12, RZ, !P1 ;  /* 0x000000ff0c0c7207 */ /* 0x010fe40004800000 */
[----:B------:R-:W-:Y:S02]  /*1180*/  SEL R13, R13, RZ, !P1 ;  /* 0x000000ff0d0d7207 */ /* 0x000fe40004800000 */
[----:B------:R-:W-:Y:S02]  /*1190*/  SEL R14, R14, RZ, !P1 ;  /* 0x000000ff0e0e7207 */ /* 0x000fe40004800000 */
[----:B------:R-:W-:Y:S02]  /*11a0*/  SEL R15, R15, RZ, !P1 ;  /* 0x000000ff0f0f7207 */ /* 0x000fe40004800000 */
[----:B------:R-:W-:Y:S02]  /*11b0*/  @P1 SEL R12, R40, RZ, P5 ;  /* 0x000000ff280c1207 */ /* 0x000fe40002800000 */
[----:B------:R-:W-:-:S02]  /*11c0*/  @P1 SEL R13, R41, RZ, P4 ;  /* 0x000000ff290d1207 */ /* 0x000fc40002000000 */
[----:B------:R-:W-:Y:S02]  /*11d0*/  @P1 SEL R14, R42, RZ, P3 ;  /* 0x000000ff2a0e1207 */ /* 0x000fe40001800000 */
[----:B------:R-:W-:Y:S02]  /*11e0*/  @P1 SEL R15, R0, RZ, P2 ;  /* 0x000000ff000f1207 */ /* 0x000fe40001000000 */
[----:B------:R-:W-:Y:S02]  /*11f0*/  FSETP.GEU.AND P4, PT, R2, RZ, PT ;  /* 0x000000ff0200720b */ /* 0x000fe40003f8e000 */
[----:B------:R-:W-:Y:S02]  /*1200*/  FSETP.GEU.AND P3, PT, R29, RZ, PT ;  /* 0x000000ff1d00720b */ /* 0x000fe40003f6e000 */
[----:B------:R-:W-:Y:S02]  /*1210*/  FSETP.GEU.AND P2, PT, R4, RZ, PT ;  /* 0x000000ff0400720b */ /* 0x000fe40003f4e000 */
[----:B------:R-:W-:Y:S01]  /*1220*/  FSETP.GEU.AND P1, PT, R6, RZ, PT ;  /* 0x000000ff0600720b */ /* 0x000fe20003f2e000 */
[----:B0-----:R-:W-:Y:S01]  /*1230*/  IMAD.WIDE R8, R20, 0x4, R8 ;  /* 0x0000000414087825 */ /* 0x001fe200078e0208 */
[----:B-----5:R-:W-:-:S02]  /*1240*/  SEL R16, R16, RZ, !P0 ;  /* 0x000000ff10107207 */ /* 0x020fc40004000000 */
[----:B------:R-:W-:Y:S02]  /*1250*/  SEL R17, R17, RZ, !P0 ;  /* 0x000000ff11117207 */ /* 0x000fe40004000000 */
[----:B------:R-:W-:Y:S02]  /*1260*/  SEL R18, R18, RZ, !P0 ;  /* 0x000000ff12127207 */ /* 0x000fe40004000000 */
[----:B------:R-:W-:Y:S02]  /*1270*/  SEL R19, R19, RZ, !P0 ;  /* 0x000000ff13137207 */ /* 0x000fe40004000000 */
[----:B------:R-:W-:Y:S02]  /*1280*/  @P0 SEL R16, R2, RZ, P4 ;  /* 0x000000ff02100207 */ /* 0x000fe40002000000 */
[----:B------:R-:W-:Y:S02]  /*1290*/  @P0 SEL R17, R29, RZ, P3 ;  /* 0x000000ff1d110207 */ /* 0x000fe40001800000 */
[----:B------:R-:W-:-:S02]  /*12a0*/  @P0 SEL R18, R4, RZ, P2 ;  /* 0x000000ff04120207 */ /* 0x000fc40001000000 */
[----:B------:R-:W-:Y:S01]  /*12b0*/  @P0 SEL R19, R6, RZ, P1 ;  /* 0x000000ff06130207 */ /* 0x000fe20000800000 */
[----:B------:R-:W-:Y:S04]  /*12c0*/  STG.E.128 desc[UR4][R8.64], R12 ;  /* 0x0000000c08007986 */ /* 0x000fe8000c101d04 */
[----:B------:R-:W-:Y:S01]  /*12d0*/  STG.E.128 desc[UR4][R8.64+0x800], R16 ;  /* 0x0008001008007986 */ /* 0x000fe2000c101d04 */
[----:B------:R-:W-:Y:S05]  /*12e0*/  EXIT ;  /* 0x000000000000794d */ /* 0x000fea0003800000 */
.L_x_0:
[----:B------:R-:W-:-:S00]  /*12f0*/  BRA `(.L_x_0) ;  /* 0xfffffffc00fc7947 */ /* 0x000fc0000383ffff */
[----:B------:R-:W-:-:S00]  /*1300*/  NOP ;  /* 0x0000000000007918 */ /* 0x000fc00000000000 */
[----:B------:R-:W-:-:S00]  /*1310*/  NOP ;  /* 0x0000000000007918 */ /* 0x000fc00000000000 */
[----:B------:R-:W-:-:S00]  /*1320*/  NOP ;  /* 0x0000000000007918 */ /* 0x000fc00000000000 */
[----:B------:R-:W-:-:S00]  /*1330*/  NOP ;  /* 0x0000000000007918 */ /* 0x000fc00000000000 */
[----:B------:R-:W-:-:S00]  /*1340*/  NOP ;  /* 0x0000000000007918 */ /* 0x000fc00000000000 */
[----:B------:R-:W-:-:S00]  /*1350*/  NOP ;  /* 0x0000000000007918 */ /* 0x000fc00000000000 */
[----:B------:R-:W-:-:S00]  /*1360*/  NOP ;  /* 0x0000000000007918 */ /* 0x000fc00000000000 */
[----:B------:R-:W-:-:S00]  /*1370*/  NOP ;  /* 0x0000000000007918 */ /* 0x000fc00000000000 */
.L_x_1:


//--------------------- .nv.global.init           --------------------------
	.section	.nv.global.init,"aw",@progbits
.nv.global.init:
	.type		_$_str,@object
	.size		_$_str,(_$_str_$_2 - _$_str)
_$_str:
        /*0000*/ 	.byte	0x5f, 0x5f, 0x43, 0x55, 0x44, 0x41, 0x5f, 0x46, 0x54, 0x5a, 0x00
	.type		_$_str_$_2,@object
	.size		_$_str_$_2,(.L_1 - _$_str_$_2)
_$_str_$_2:
        /*000b*/ 	.byte	0x5f, 0x5f, 0x43, 0x55, 0x44, 0x41, 0x5f, 0x50, 0x52, 0x45, 0x43, 0x5f, 0x53, 0x51, 0x52, 0x54
        /*001b*/ 	.byte	0x00
.L_1:


//--------------------- .nv.constant0.triton_poi_fused_cat_26 --------------------------
	.section	.nv.constant0.triton_poi_fused_cat_26,"a",@progbits
	.sectionflags	@""
	.align	4
.nv.constant0.triton_poi_fused_cat_26:
	.zero		588
